//
// Generated by NVIDIA NVVM Compiler
//
// Compiler Build ID: CL-36424714
// Cuda compilation tools, release 13.0, V13.0.88
// Based on NVVM 20.0.0
//

.version 9.0
.target sm_100
.address_size 64

	// .globl	_Z15kmeans_set_zeroPii

.visible .entry _Z15kmeans_set_zeroPii(
	.param .u64 .ptr .align 1 _Z15kmeans_set_zeroPii_param_0,
	.param .u32 _Z15kmeans_set_zeroPii_param_1
)
{
	.reg .pred 	%p<2>;
	.reg .b32 	%r<7>;
	.reg .b64 	%rd<5>;

	ld.param.u64 	%rd1, [_Z15kmeans_set_zeroPii_param_0];
	ld.param.u32 	%r2, [_Z15kmeans_set_zeroPii_param_1];
	mov.u32 	%r3, %tid.x;
	mov.u32 	%r4, %ntid.x;
	mov.u32 	%r5, %ctaid.x;
	mad.lo.s32 	%r1, %r4, %r5, %r3;
	setp.ge.s32 	%p1, %r1, %r2;
	@%p1 bra 	$L__BB0_2;
	cvta.to.global.u64 	%rd2, %rd1;
	mul.wide.s32 	%rd3, %r1, 4;
	add.s64 	%rd4, %rd2, %rd3;
	mov.b32 	%r6, 0;
	st.global.u32 	[%rd4], %r6;
$L__BB0_2:
	ret;

}


// ===== COMPILED SASS (sm_100) =====

	.target	sm_100

	.elftype	@"ET_EXEC"


//--------------------- .note.nv.tkinfo           --------------------------
	.section	.note.nv.tkinfo,"",@"SHT_NOTE"
	.sectionflags	@"SHF_NOTE_NV_TKINFO"
	.tkinfo
        /*0018*/ 	.word	0x00000002
        /*0030*/ 	.string	""
        /*0030*/ 	.string	"ptxas"
        /*0030*/ 	.string	"Cuda compilation tools, release 13.0, V13.0.88"
        /*0030*/ 	.string	"Build cuda_13.0.r13.0/compiler.36424714_0"
        /*0030*/ 	.string	"-arch sm_100 -m 64 "



//--------------------- .note.nv.cuinfo           --------------------------
	.section	.note.nv.cuinfo,"",@"SHT_NOTE"
	.sectionflags	@"SHF_NOTE_NV_CUINFO"
        /*0018*/ 	.short	0x0002
        /*001a*/ 	.short	0x0064
        /*001c*/ 	.short	0x0082
	.zero		2


//--------------------- .nv.info                  --------------------------
	.section	.nv.info,"",@"SHT_CUDA_INFO"
	.align	4


	//----- nvinfo : EIATTR_REGCOUNT
	.align		4
        /*0000*/ 	.byte	0x04, 0x2f
        /*0002*/ 	.short	(.L_1 - .L_0)
	.align		4
.L_0:
        /*0004*/ 	.word	index@(_Z15kmeans_set_zeroPii)
        /*0008*/ 	.word	0x00000008


	//----- nvinfo : EIATTR_FRAME_SIZE
	.align		4
.L_1:
        /*000c*/ 	.byte	0x04, 0x11
        /*000e*/ 	.short	(.L_3 - .L_2)
	.align		4
.L_2:
        /*0010*/ 	.word	index@(_Z15kmeans_set_zeroPii)
        /*0014*/ 	.word	0x00000000


	//----- nvinfo : EIATTR_MIN_STACK_SIZE
	.align		4
.L_3:
        /*0018*/ 	.byte	0x04, 0x12
        /*001a*/ 	.short	(.L_5 - .L_4)
	.align		4
.L_4:
        /*001c*/ 	.word	index@(_Z15kmeans_set_zeroPii)
        /*0020*/ 	.word	0x00000000
.L_5:


//--------------------- .nv.compat                --------------------------
	.section	.nv.compat,"",@"SHT_CUDA_COMPAT_INFO"
	.align	4
        /*0000*/ 	.byte	0x02, 0x09, 0x00, 0x00, 0x02, 0x02, 0x01, 0x00, 0x02, 0x05, 0x05, 0x00, 0x03, 0x07, 0x01, 0x01
        /*0010*/ 	.byte	0x02, 0x03, 0x00, 0x00, 0x02, 0x06, 0x01, 0x00, 0x04, 0x0b, 0x08, 0x00, 0x09, 0x00, 0x00, 0x00
        /*0020*/ 	.byte	0x00, 0x00, 0x00, 0x00


//--------------------- .nv.info._Z15kmeans_set_zeroPii --------------------------
	.section	.nv.info._Z15kmeans_set_zeroPii,"",@"SHT_CUDA_INFO"
	.sectionflags	@""
	.align	4


	//----- nvinfo : EIATTR_CUDA_API_VERSION
	.align		4
        /*0000*/ 	.byte	0x04, 0x37
        /*0002*/ 	.short	(.L_7 - .L_6)
.L_6:
        /*0004*/ 	.word	0x00000082


	//----- nvinfo : EIATTR_KPARAM_INFO
	.align		4
.L_7:
        /*0008*/ 	.byte	0x04, 0x17
        /*000a*/ 	.short	(.L_9 - .L_8)
.L_8:
        /*000c*/ 	.word	0x00000000
        /*0010*/ 	.short	0x0001
        /*0012*/ 	.short	0x0008
        /*0014*/ 	.byte	0x00, 0xf0, 0x11, 0x00


	//----- nvinfo : EIATTR_KPARAM_INFO
	.align		4
.L_9:
        /*0018*/ 	.byte	0x04, 0x17
        /*001a*/ 	.short	(.L_11 - .L_10)
.L_10:
        /*001c*/ 	.word	0x00000000
        /*0020*/ 	.short	0x0000
        /*0022*/ 	.short	0x0000
        /*0024*/ 	.byte	0x00, 0xf5, 0x21, 0x00


	//----- nvinfo : EIATTR_SPARSE_MMA_MASK
	.align		4
.L_11:
        /*0028*/ 	.byte	0x03, 0x50
        /*002a*/ 	.short	0x0000


	//----- nvinfo : EIATTR_MAXREG_COUNT
	.align		4
        /*002c*/ 	.byte	0x03, 0x1b
        /*002e*/ 	.short	0x00ff


	//----- nvinfo : EIATTR_MERCURY_ISA_VERSION
	.align		4
        /*0030*/ 	.byte	0x03, 0x5f
        /*0032*/ 	.short	0x0101


	//----- nvinfo : EIATTR_VRC_CTA_INIT_COUNT
	.align		4
        /*0034*/ 	.byte	0x02, 0x4a
	.zero		1
	.zero		1


	//----- nvinfo : EIATTR_EXIT_INSTR_OFFSETS
	.align		4
        /*0038*/ 	.byte	0x04, 0x1c
        /*003a*/ 	.short	(.L_13 - .L_12)


	//   ....[0]....
.L_12:
        /*003c*/ 	.word	0x00000070


	//   ....[1]....
        /*0040*/ 	.word	0x000000c0


	//----- nvinfo : EIATTR_CBANK_PARAM_SIZE
	.align		4
.L_13:
        /*0044*/ 	.byte	0x03, 0x19
        /*0046*/ 	.short	0x000c


	//----- nvinfo : EIATTR_PARAM_CBANK
	.align		4
        /*0048*/ 	.byte	0x04, 0x0a
        /*004a*/ 	.short	(.L_15 - .L_14)
	.align		4
.L_14:
        /*004c*/ 	.word	index@(.nv.constant0._Z15kmeans_set_zeroPii)
        /*0050*/ 	.short	0x0380
        /*0052*/ 	.short	0x000c


	//----- nvinfo : EIATTR_SW_WAR
	.align		4
.L_15:
        /*0054*/ 	.byte	0x04, 0x36
        /*0056*/ 	.short	(.L_17 - .L_16)
.L_16:
        /*0058*/ 	.word	0x00000008
.L_17:


//--------------------- .nv.callgraph             --------------------------
	.section	.nv.callgraph,"",@"SHT_CUDA_CALLGRAPH"
	.align	4
	.sectionentsize	8
	.align		4
        /*0000*/ 	.word	0x00000000
	.align		4
        /*0004*/ 	.word	0xffffffff
	.align		4
        /*0008*/ 	.word	0x00000000
	.align		4
        /*000c*/ 	.word	0xfffffffe
	.align		4
        /*0010*/ 	.word	0x00000000
	.align		4
        /*0014*/ 	.word	0xfffffffd
	.align		4
        /*0018*/ 	.word	0x00000000
	.align		4
        /*001c*/ 	.word	0xfffffffc


//--------------------- .text._Z15kmeans_set_zeroPii --------------------------
	.section	.text._Z15kmeans_set_zeroPii,"ax",@progbits
	.align	128
        .global         _Z15kmeans_set_zeroPii
        .type           _Z15kmeans_set_zeroPii,@function
        .size           _Z15kmeans_set_zeroPii,(.L_x_1 - _Z15kmeans_set_zeroPii)
        .other          _Z15kmeans_set_zeroPii,@"STO_CUDA_ENTRY STV_DEFAULT"
_Z15kmeans_set_zeroPii:
.text._Z15kmeans_set_zeroPii:
[----:B------:R-:W-:Y:S01]  /*0000*/  LDC R1, c[0x0][0x37c] ;  /* 0x0000df00ff017b82 */ /* 0x000fe20000000800 */
[----:B------:R-:W0:Y:S01]  /*0010*/  S2R R5, SR_TID.X ;  /* 0x0000000000057919 */ /* 0x000e220000002100 */
[----:B------:R-:W0:Y:S01]  /*0020*/  LDCU UR4, c[0x0][0x360] ;  /* 0x00006c00ff0477ac */ /* 0x000e220008000800 */
[----:B------:R-:W0:Y:S01]  /*0030*/  S2R R0, SR_CTAID.X ;  /* 0x0000000000007919 */ /* 0x000e220000002500 */
[----:B------:R-:W1:Y:S01]  /*0040*/  LDCU UR5, c[0x0][0x388] ;  /* 0x00007100ff0577ac */ /* 0x000e620008000800 */
[----:B0-----:R-:W-:-:S05]  /*0050*/  IMAD R5, R0, UR4, R5 ;  /* 0x0000000400057c24 */ /* 0x001fca000f8e0205 */
[----:B-1----:R-:W-:-:S13]  /*0060*/  ISETP.GE.AND P0, PT, R5, UR5, PT ;  /* 0x0000000505007c0c */ /* 0x002fda000bf06270 */
[----:B------:R-:W-:Y:S05]  /*0070*/  @P0 EXIT ;  /* 0x000000000000094d */ /* 0x000fea0003800000 */
[----:B------:R-:W0:Y:S01]  /*0080*/  LDC.64 R2, c[0x0][0x380] ;  /* 0x0000e000ff027b82 */ /* 0x000e220000000a00 */
[----:B------:R-:W1:Y:S01]  /*0090*/  LDCU.64 UR4, c[0x0][0x358] ;  /* 0x00006b00ff0477ac */ /* 0x000e620008000a00 */
[----:B0-----:R-:W-:-:S05]  /*00a0*/  IMAD.WIDE R2, R5, 0x4, R2 ;  /* 0x0000000405027825 */ /* 0x001fca00078e0202 */
[----:B-1----:R-:W-:Y:S01]  /*00b0*/  STG.E desc[UR4][R2.64], RZ ;  /* 0x000000ff02007986 */ /* 0x002fe2000c101904 */
[----:B------:R-:W-:Y:S05]  /*00c0*/  EXIT ;  /* 0x000000000000794d */ /* 0x000fea0003800000 */
.L_x_0:
[----:B------:R-:W-:-:S00]  /*00d0*/  BRA `(.L_x_0) ;  /* 0xfffffffc00fc7947 */ /* 0x000fc0000383ffff */
[----:B------:R-:W-:-:S00]  /*00e0*/  NOP ;  /* 0x0000000000007918 */ /* 0x000fc00000000000 */
        /* <DEDUP_REMOVED lines=9> */
.L_x_1:


//--------------------- .nv.shared.reserved.0     --------------------------
	.section	.nv.shared.reserved.0,"aw",@nobits
	.weak		__nv_reservedSMEM_offset_0_alias
	.size		__nv_reservedSMEM_offset_0_alias, 0, 64
	.other		__nv_reservedSMEM_offset_0_alias,@"STO_CUDA_RESERVED_SHARED STV_DEFAULT"
__nv_reservedSMEM_offset_0_alias:
	.zero		0
	.zero		64


//--------------------- .nv.constant0._Z15kmeans_set_zeroPii --------------------------
	.section	.nv.constant0._Z15kmeans_set_zeroPii,"a",@progbits
	.sectionflags	@""
	.align	4
.nv.constant0._Z15kmeans_set_zeroPii:
	.zero		908


//--------------------- SYMBOLS --------------------------

	.type		.nv.reservedSmem.offset0,@object
	.size		.nv.reservedSmem.offset0,0x4
